	.headerflags	@"EF_CUDA_TEXMODE_UNIFIED EF_CUDA_64BIT_ADDRESS EF_CUDA_ACCELERATORS EF_CUDA_SM90 EF_CUDA_VIRTUAL_SM(EF_CUDA_SM90)"
	.elftype	@"ET_EXEC"


//--------------------- .nv.info                  --------------------------
	.section	.nv.info,"",@"SHT_CUDA_INFO"
	.align	4


	//----- nvinfo : EIATTR_REGCOUNT
	.align		4
        /*0000*/ 	.byte	0x04, 0x2f
        /*0002*/ 	.short	(.L_1 - .L_0)
	.align		4
.L_0:
        /*0004*/ 	.word	index@(triton_poi_fused_relu_threshold_backward_0)
        /*0008*/ 	.word	0x0000001b


	//----- nvinfo : EIATTR_MIN_STACK_SIZE
	.align		4
.L_1:
        /*000c*/ 	.byte	0x04, 0x12
        /*000e*/ 	.short	(.L_3 - .L_2)
	.align		4
.L_2:
        /*0010*/ 	.word	index@(triton_poi_fused_relu_threshold_backward_0)
        /*0014*/ 	.word	0x00000000


	//----- nvinfo : EIATTR_FRAME_SIZE
	.align		4
.L_3:
        /*0018*/ 	.byte	0x04, 0x11
        /*001a*/ 	.short	(.L_5 - .L_4)
	.align		4
.L_4:
        /*001c*/ 	.word	index@(triton_poi_fused_relu_threshold_backward_0)
        /*0020*/ 	.word	0x00000000


	//----- nvinfo : EIATTR_MIN_STACK_SIZE
	.align		4
.L_5:
        /*0024*/ 	.byte	0x04, 0x12
        /*0026*/ 	.short	(.L_7 - .L_6)
	.align		4
.L_6:
        /*0028*/ 	.word	index@(triton_poi_fused_relu_threshold_backward_0)
        /*002c*/ 	.word	0x00000000
.L_7:


//--------------------- .nv.info.triton_poi_fused_relu_threshold_backward_0 --------------------------
	.section	.nv.info.triton_poi_fused_relu_threshold_backward_0,"",@"SHT_CUDA_INFO"
	.sectionflags	@""
	.align	4


	//----- nvinfo : EIATTR_CUDA_API_VERSION
	.align		4
        /*0000*/ 	.byte	0x04, 0x37
        /*0002*/ 	.short	(.L_9 - .L_8)
.L_8:
        /*0004*/ 	.word	0x0000007c


	//----- nvinfo : EIATTR_KPARAM_INFO
	.align		4
.L_9:
        /*0008*/ 	.byte	0x04, 0x17
        /*000a*/ 	.short	(.L_11 - .L_10)
.L_10:
        /*000c*/ 	.word	0x00000000
        /*0010*/ 	.short	0x0002
        /*0012*/ 	.short	0x0010
        /*0014*/ 	.byte	0x00, 0xf0, 0x11, 0x00


	//----- nvinfo : EIATTR_KPARAM_INFO
	.align		4
.L_11:
        /*0018*/ 	.byte	0x04, 0x17
        /*001a*/ 	.short	(.L_13 - .L_12)
.L_12:
        /*001c*/ 	.word	0x00000000
        /*0020*/ 	.short	0x0001
        /*0022*/ 	.short	0x0008
        /*0024*/ 	.byte	0x00, 0xf4, 0x21, 0x00


	//----- nvinfo : EIATTR_KPARAM_INFO
	.align		4
.L_13:
        /*0028*/ 	.byte	0x04, 0x17
        /*002a*/ 	.short	(.L_15 - .L_14)
.L_14:
        /*002c*/ 	.word	0x00000000
        /*0030*/ 	.short	0x0000
        /*0032*/ 	.short	0x0000
        /*0034*/ 	.byte	0x00, 0xf4, 0x21, 0x00


	//----- nvinfo : EIATTR_SPARSE_MMA_MASK
	.align		4
.L_15:
        /*0038*/ 	.byte	0x03, 0x50
        /*003a*/ 	.short	0x0000


	//----- nvinfo : EIATTR_MAXREG_COUNT
	.align		4
        /*003c*/ 	.byte	0x03, 0x1b
        /*003e*/ 	.short	0x00ff


	//----- nvinfo : EIATTR_EXIT_INSTR_OFFSETS
	.align		4
        /*0040*/ 	.byte	0x04, 0x1c
        /*0042*/ 	.short	(.L_17 - .L_16)


	//   ....[0]....
.L_16:
        /*0044*/ 	.word	0x000004a0


	//----- nvinfo : EIATTR_REQNTID
	.align		4
.L_17:
        /*0048*/ 	.byte	0x04, 0x10
        /*004a*/ 	.short	(.L_19 - .L_18)
.L_18:
        /*004c*/ 	.word	0x00000080
        /*0050*/ 	.word	0x00000001
        /*0054*/ 	.word	0x00000001


	//----- nvinfo : EIATTR_CBANK_PARAM_SIZE
	.align		4
.L_19:
        /*0058*/ 	.byte	0x03, 0x19
        /*005a*/ 	.short	0x0014


	//----- nvinfo : EIATTR_PARAM_CBANK
	.align		4
        /*005c*/ 	.byte	0x04, 0x0a
        /*005e*/ 	.short	(.L_21 - .L_20)
	.align		4
.L_20:
        /*0060*/ 	.word	index@(.nv.constant0.triton_poi_fused_relu_threshold_backward_0)
        /*0064*/ 	.short	0x0210
        /*0066*/ 	.short	0x0014


	//----- nvinfo : EIATTR_SW_WAR
	.align		4
.L_21:
        /*0068*/ 	.byte	0x04, 0x36
        /*006a*/ 	.short	(.L_23 - .L_22)
.L_22:
        /*006c*/ 	.word	0x00000008
.L_23:


//--------------------- .nv.callgraph             --------------------------
	.section	.nv.callgraph,"",@"SHT_CUDA_CALLGRAPH"
	.align	4
	.sectionentsize	8
	.align		4
        /*0000*/ 	.word	0x00000000
	.align		4
        /*0004*/ 	.word	0xffffffff
	.align		4
        /*0008*/ 	.word	0x00000000
	.align		4
        /*000c*/ 	.word	0xfffffffe
	.align		4
        /*0010*/ 	.word	0x00000000
	.align		4
        /*0014*/ 	.word	0xfffffffd
	.align		4
        /*0018*/ 	.word	0x00000000
	.align		4
        /*001c*/ 	.word	0xfffffffc


//--------------------- .text.triton_poi_fused_relu_threshold_backward_0 --------------------------
	.section	.text.triton_poi_fused_relu_threshold_backward_0,"ax",@progbits
	.sectionflags	@"SHF_BARRIERS=1"
	.align	128
        .global         triton_poi_fused_relu_threshold_backward_0
        .type           triton_poi_fused_relu_threshold_backward_0,@function
        .size           triton_poi_fused_relu_threshold_backward_0,(.L_x_1 - triton_poi_fused_relu_threshold_backward_0)
        .other          triton_poi_fused_relu_threshold_backward_0,@"STO_CUDA_ENTRY STV_DEFAULT"
triton_poi_fused_relu_threshold_backward_0:
.text.triton_poi_fused_relu_threshold_backward_0:
[----:B------:R-:W-:Y:S01]  /*0000*/  LDC R1, c[0x0][0x28] ;  /* 0x00000a00ff017b82 */ /* 0x000fe20000000800 */
[----:B------:R-:W1:Y:S07]  /*0010*/  S2R R15, SR_TID.X ;  /* 0x00000000000f7919 */ /* 0x000e6e0000002100 */
[----:B------:R-:W2:Y:S01]  /*0020*/  LDC.64 R2, c[0x0][0x210] ;  /* 0x00008400ff027b82 */ /* 0x000ea20000000a00 */
[----:B------:R-:W-:Y:S01]  /*0030*/  ULDC.64 UR6, c[0x0][0x208] ;  /* 0x0000820000067ab9 */ /* 0x000fe20000000a00 */
[----:B------:R-:W3:Y:S06]  /*0040*/  S2R R23, SR_CTAID.X ;  /* 0x0000000000177919 */ /* 0x000eec0000002500 */
[----:B------:R-:W4:Y:S01]  /*0050*/  S2UR UR5, SR_CgaCtaId ;  /* 0x00000000000579c3 */ /* 0x000f220000008800 */
[----:B------:R-:W-:Y:S01]  /*0060*/  UMOV UR4, 0x400 ;  /* 0x0000040000047882 */ /* 0x000fe20000000000 */
[----:B------:R-:W-:Y:S01]  /*0070*/  ULDC.64 UR8, c[0x0][0x218] ;  /* 0x0000860000087ab9 */ /* 0x000fe20000000a00 */
[----:B-1----:R-:W-:-:S02]  /*0080*/  IMAD.SHL.U32 R0, R15, 0x8, RZ ;  /* 0x000000080f007824 */ /* 0x002fc400078e00ff */
[----:B---3--:R-:W-:-:S03]  /*0090*/  IMAD.SHL.U32 R23, R23, 0x400, RZ ;  /* 0x0000040017177824 */ /* 0x008fc600078e00ff */
[----:B------:R-:W-:-:S04]  /*00a0*/  LOP3.LUT R14, R0, 0x3f8, RZ, 0xc0, !PT ;  /* 0x000003f8000e7812 */ /* 0x000fc800078ec0ff */
[----:B------:R-:W-:-:S05]  /*00b0*/  LOP3.LUT R21, R23, R14, RZ, 0xfc, !PT ;  /* 0x0000000e17157212 */ /* 0x000fca00078efcff */
[----:B--2---:R-:W-:-:S05]  /*00c0*/  IMAD.WIDE R12, R21, 0x4, R2 ;  /* 0x00000004150c7825 */ /* 0x004fca00078e0202 */
[----:B------:R-:W2:Y:S04]  /*00d0*/  LDG.E.128 R4, desc[UR6][R12.64] ;  /* 0x000000060c047981 */ /* 0x000ea8000c1e1d00 */
[----:B------:R-:W3:Y:S01]  /*00e0*/  LDG.E.128 R8, desc[UR6][R12.64+0x10] ;  /* 0x000010060c087981 */ /* 0x000ee2000c1e1d00 */
[----:B----4-:R-:W-:Y:S01]  /*00f0*/  UPRMT UR4, UR5, 0x654, UR4 ;  /* 0x0000065405047896 */ /* 0x010fe20008000004 */
[----:B------:R-:W-:-:S05]  /*0100*/  IMAD.SHL.U32 R0, R15, 0x4, RZ ;  /* 0x000000040f007824 */ /* 0x000fca00078e00ff */
[----:B------:R-:W-:Y:S02]  /*0110*/  LEA R20, R14, UR4, 0x2 ;  /* 0x000000040e147c11 */ /* 0x000fe4000f8e10ff */
[----:B------:R-:W-:-:S04]  /*0120*/  LOP3.LUT R0, R0, 0x1fc, RZ, 0xc0, !PT ;  /* 0x000001fc00007812 */ /* 0x000fc800078ec0ff */
[----:B------:R-:W-:Y:S01]  /*0130*/  LEA R22, R0, UR4, 0x2 ;  /* 0x0000000400167c11 */ /* 0x000fe2000f8e10ff */
[----:B------:R-:W-:Y:S01]  /*0140*/  ULDC.64 UR4, c[0x0][0x210] ;  /* 0x0000840000047ab9 */ /* 0x000fe20000000a00 */
[C---:B--2---:R-:W-:Y:S02]  /*0150*/  FSETP.GEU.AND P6, PT, R7.reuse, RZ, PT ;  /* 0x000000ff0700720b */ /* 0x044fe40003fce000 */
[----:B------:R-:W-:Y:S02]  /*0160*/  FSETP.GEU.AND P5, PT, R6, RZ, PT ;  /* 0x000000ff0600720b */ /* 0x000fe40003fae000 */
[----:B------:R-:W-:Y:S02]  /*0170*/  FSEL R7, R7, RZ, P6 ;  /* 0x000000ff07077208 */ /* 0x000fe40003000000 */
[----:B------:R-:W-:Y:S02]  /*0180*/  FSETP.GEU.AND P4, PT, R5, RZ, PT ;  /* 0x000000ff0500720b */ /* 0x000fe40003f8e000 */
[----:B------:R-:W-:-:S02]  /*0190*/  FSETP.GEU.AND P3, PT, R4, RZ, PT ;  /* 0x000000ff0400720b */ /* 0x000fc40003f6e000 */
[----:B---3--:R-:W-:Y:S02]  /*01a0*/  FSETP.GEU.AND P2, PT, R11, RZ, PT ;  /* 0x000000ff0b00720b */ /* 0x008fe40003f4e000 */
[----:B------:R-:W-:Y:S02]  /*01b0*/  FSETP.GEU.AND P1, PT, R10, RZ, PT ;  /* 0x000000ff0a00720b */ /* 0x000fe40003f2e000 */
[----:B------:R-:W-:Y:S02]  /*01c0*/  FSETP.GEU.AND P0, PT, R9, RZ, PT ;  /* 0x000000ff0900720b */ /* 0x000fe40003f0e000 */
[----:B------:R-:W-:Y:S02]  /*01d0*/  FSETP.GEU.AND P6, PT, R8, RZ, PT ;  /* 0x000000ff0800720b */ /* 0x000fe40003fce000 */
[----:B------:R-:W-:Y:S02]  /*01e0*/  FSEL R6, R6, RZ, P5 ;  /* 0x000000ff06067208 */ /* 0x000fe40002800000 */
[----:B------:R-:W-:-:S02]  /*01f0*/  FSEL R5, R5, RZ, P4 ;  /* 0x000000ff05057208 */ /* 0x000fc40002000000 */
[----:B------:R-:W-:Y:S02]  /*0200*/  FSEL R4, R4, RZ, P3 ;  /* 0x000000ff04047208 */ /* 0x000fe40001800000 */
[----:B------:R-:W-:Y:S02]  /*0210*/  FSEL R11, R11, RZ, P2 ;  /* 0x000000ff0b0b7208 */ /* 0x000fe40001000000 */
[----:B------:R-:W-:Y:S01]  /*0220*/  FSEL R10, R10, RZ, P1 ;  /* 0x000000ff0a0a7208 */ /* 0x000fe20000800000 */
[----:B------:R1:W-:Y:S01]  /*0230*/  STS.128 [R20], R4 ;  /* 0x0000000414007388 */ /* 0x0003e20000000c00 */
[----:B------:R-:W-:Y:S02]  /*0240*/  FSEL R9, R9, RZ, P0 ;  /* 0x000000ff09097208 */ /* 0x000fe40000000000 */
[----:B------:R-:W-:Y:S02]  /*0250*/  FSEL R8, R8, RZ, P6 ;  /* 0x000000ff08087208 */ /* 0x000fe40003000000 */
[----:B------:R-:W-:-:S02]  /*0260*/  FSETP.GTU.AND P2, PT, R6, RZ, PT ;  /* 0x000000ff0600720b */ /* 0x000fc40003f4c000 */
[----:B------:R-:W-:Y:S01]  /*0270*/  FSETP.GTU.AND P3, PT, R7, RZ, PT ;  /* 0x000000ff0700720b */ /* 0x000fe20003f6c000 */
[----:B------:R2:W-:Y:S01]  /*0280*/  STS.128 [R20+0x10], R8 ;  /* 0x0000100814007388 */ /* 0x0005e20000000c00 */
[----:B------:R-:W-:Y:S01]  /*0290*/  BAR.SYNC.DEFER_BLOCKING 0x0 ;  /* 0x0000000000007b1d */ /* 0x000fe20000010000 */
[----:B------:R-:W-:Y:S02]  /*02a0*/  FSETP.GTU.AND P0, PT, R4, RZ, PT ;  /* 0x000000ff0400720b */ /* 0x000fe40003f0c000 */
[----:B------:R-:W-:Y:S02]  /*02b0*/  FSETP.GTU.AND P1, PT, R5, RZ, PT ;  /* 0x000000ff0500720b */ /* 0x000fe40003f2c000 */
[----:B------:R-:W-:Y:S02]  /*02c0*/  SEL R24, RZ, 0x1, P3 ;  /* 0x00000001ff187807 */ /* 0x000fe40001800000 */
[----:B-1----:R-:W-:Y:S02]  /*02d0*/  SEL R5, RZ, 0x1, P2 ;  /* 0x00000001ff057807 */ /* 0x002fe40001000000 */
[----:B------:R-:W-:-:S02]  /*02e0*/  SEL R6, RZ, 0x1, P1 ;  /* 0x00000001ff067807 */ /* 0x000fc40000800000 */
[----:B------:R-:W-:Y:S02]  /*02f0*/  SEL R7, RZ, 0x1, P0 ;  /* 0x00000001ff077807 */ /* 0x000fe40000000000 */
[----:B------:R-:W-:Y:S02]  /*0300*/  FSETP.GTU.AND P4, PT, R10, RZ, PT ;  /* 0x000000ff0a00720b */ /* 0x000fe40003f8c000 */
[----:B------:R-:W-:Y:S02]  /*0310*/  FSETP.GTU.AND P2, PT, R11, RZ, PT ;  /* 0x000000ff0b00720b */ /* 0x000fe40003f4c000 */
[----:B------:R-:W-:Y:S02]  /*0320*/  FSETP.GTU.AND P0, PT, R8, RZ, PT ;  /* 0x000000ff0800720b */ /* 0x000fe40003f0c000 */
[----:B------:R-:W-:Y:S02]  /*0330*/  FSETP.GTU.AND P1, PT, R9, RZ, PT ;  /* 0x000000ff0900720b */ /* 0x000fe40003f2c000 */
[----:B------:R-:W-:-:S02]  /*0340*/  PRMT R4, R5, 0x3340, R24 ;  /* 0x0000334005047816 */ /* 0x000fc40000000018 */
[----:B------:R-:W-:Y:S01]  /*0350*/  PRMT R5, R7, 0x3340, R6 ;  /* 0x0000334007057816 */ /* 0x000fe20000000006 */
[----:B------:R-:W1:Y:S01]  /*0360*/  LDS.128 R12, [R22] ;  /* 0x00000000160c7984 */ /* 0x000e620000000c00 */
[----:B--2---:R-:W-:Y:S02]  /*0370*/  SEL R10, RZ, 0x1, P2 ;  /* 0x00000001ff0a7807 */ /* 0x004fe40001000000 */
[----:B------:R-:W-:Y:S01]  /*0380*/  SEL R11, RZ, 0x1, P4 ;  /* 0x00000001ff0b7807 */ /* 0x000fe20002000000 */
[----:B------:R-:W2:Y:S01]  /*0390*/  LDS.128 R16, [R22+0x800] ;  /* 0x0008000016107984 */ /* 0x000ea20000000c00 */
[----:B------:R-:W-:Y:S02]  /*03a0*/  LOP3.LUT R7, R23, R0, RZ, 0xfc, !PT ;  /* 0x0000000017077212 */ /* 0x000fe400078efcff */
[----:B------:R-:W-:Y:S02]  /*03b0*/  SEL R0, RZ, 0x1, P1 ;  /* 0x00000001ff007807 */ /* 0x000fe40000800000 */
[----:B------:R-:W-:Y:S01]  /*03c0*/  SEL R9, RZ, 0x1, P0 ;  /* 0x00000001ff097807 */ /* 0x000fe20000000000 */
[----:B------:R-:W-:Y:S01]  /*03d0*/  IMAD.WIDE R2, R7, 0x4, R2 ;  /* 0x0000000407027825 */ /* 0x000fe200078e0202 */
[----:B------:R-:W-:-:S02]  /*03e0*/  PRMT R10, R11, 0x3340, R10 ;  /* 0x000033400b0a7816 */ /* 0x000fc4000000000a */
[----:B------:R-:W-:Y:S02]  /*03f0*/  SHF.R.S32.HI R20, RZ, 0x1f, R23 ;  /* 0x0000001fff147819 */ /* 0x000fe40000011417 */
[----:B------:R-:W-:Y:S02]  /*0400*/  LEA R6, P0, R7, UR4, 0x2 ;  /* 0x0000000407067c11 */ /* 0x000fe4000f8010ff */
[----:B------:R-:W-:Y:S02]  /*0410*/  IADD3 R8, P1, R21, UR8, RZ ;  /* 0x0000000815087c10 */ /* 0x000fe4000ff3e0ff */
[----:B------:R-:W-:Y:S02]  /*0420*/  PRMT R11, R9, 0x3340, R0 ;  /* 0x00003340090b7816 */ /* 0x000fe40000000000 */
[----:B------:R-:W-:Y:S02]  /*0430*/  LEA.HI.X R7, R7, UR5, R20, 0x2, P0 ;  /* 0x0000000507077c11 */ /* 0x000fe400080f1414 */
[----:B------:R-:W-:-:S02]  /*0440*/  PRMT R4, R5, 0x5410, R4 ;  /* 0x0000541005047816 */ /* 0x000fc40000000004 */
[----:B------:R-:W-:Y:S02]  /*0450*/  LEA.HI.X.SX32 R9, R21, UR9, 0x1, P1 ;  /* 0x0000000915097c11 */ /* 0x000fe400088f0eff */
[----:B------:R-:W-:Y:S01]  /*0460*/  PRMT R5, R11, 0x5410, R10 ;  /* 0x000054100b057816 */ /* 0x000fe2000000000a */
[----:B-1----:R-:W-:Y:S04]  /*0470*/  STG.E.128 desc[UR6][R2.64], R12 ;  /* 0x0000000c02007986 */ /* 0x002fe8000c101d06 */
[----:B--2---:R-:W-:Y:S04]  /*0480*/  STG.E.128 desc[UR6][R6.64+0x800], R16 ;  /* 0x0008001006007986 */ /* 0x004fe8000c101d06 */
[----:B------:R-:W-:Y:S01]  /*0490*/  STG.E.64 desc[UR6][R8.64], R4 ;  /* 0x0000000408007986 */ /* 0x000fe2000c101b06 */
[----:B------:R-:W-:Y:S05]  /*04a0*/  EXIT ;  /* 0x000000000000794d */ /* 0x000fea0003800000 */
.L_x_0:
[----:B------:R-:W-:-:S00]  /*04b0*/  BRA `(.L_x_0) ;  /* 0xfffffffc00fc7947 */ /* 0x000fc0000383ffff */
[----:B------:R-:W-:-:S00]  /*04c0*/  NOP ;  /* 0x0000000000007918 */ /* 0x000fc00000000000 */
        /* <DEDUP_REMOVED lines=11> */
.L_x_1:


//--------------------- .nv.shared.triton_poi_fused_relu_threshold_backward_0 --------------------------
	.section	.nv.shared.triton_poi_fused_relu_threshold_backward_0,"aw",@nobits
	.sectionflags	@""
	.align	16
	.zero		1024


//--------------------- .nv.constant0.triton_poi_fused_relu_threshold_backward_0 --------------------------
	.section	.nv.constant0.triton_poi_fused_relu_threshold_backward_0,"a",@progbits
	.sectionflags	@""
	.align	4
.nv.constant0.triton_poi_fused_relu_threshold_backward_0:
	.zero		548
